	.headerflags	@"EF_CUDA_TEXMODE_UNIFIED EF_CUDA_64BIT_ADDRESS EF_CUDA_ACCELERATORS EF_CUDA_SM90 EF_CUDA_VIRTUAL_SM(EF_CUDA_SM90)"
	.elftype	@"ET_EXEC"


//--------------------- .nv.info                  --------------------------
	.section	.nv.info,"",@"SHT_CUDA_INFO"
	.align	4


	//----- nvinfo : EIATTR_REGCOUNT
	.align		4
        /*0000*/ 	.byte	0x04, 0x2f
        /*0002*/ 	.short	(.L_1 - .L_0)
	.align		4
.L_0:
        /*0004*/ 	.word	index@(triton_poi_fused_convolution_60)
        /*0008*/ 	.word	0x00000012


	//----- nvinfo : EIATTR_MIN_STACK_SIZE
	.align		4
.L_1:
        /*000c*/ 	.byte	0x04, 0x12
        /*000e*/ 	.short	(.L_3 - .L_2)
	.align		4
.L_2:
        /*0010*/ 	.word	index@(triton_poi_fused_convolution_60)
        /*0014*/ 	.word	0x00000000


	//----- nvinfo : EIATTR_FRAME_SIZE
	.align		4
.L_3:
        /*0018*/ 	.byte	0x04, 0x11
        /*001a*/ 	.short	(.L_5 - .L_4)
	.align		4
.L_4:
        /*001c*/ 	.word	index@(triton_poi_fused_convolution_60)
        /*0020*/ 	.word	0x00000000


	//----- nvinfo : EIATTR_MIN_STACK_SIZE
	.align		4
.L_5:
        /*0024*/ 	.byte	0x04, 0x12
        /*0026*/ 	.short	(.L_7 - .L_6)
	.align		4
.L_6:
        /*0028*/ 	.word	index@(triton_poi_fused_convolution_60)
        /*002c*/ 	.word	0x00000000
.L_7:


//--------------------- .nv.info.triton_poi_fused_convolution_60 --------------------------
	.section	.nv.info.triton_poi_fused_convolution_60,"",@"SHT_CUDA_INFO"
	.sectionflags	@""
	.align	4


	//----- nvinfo : EIATTR_CUDA_API_VERSION
	.align		4
        /*0000*/ 	.byte	0x04, 0x37
        /*0002*/ 	.short	(.L_9 - .L_8)
.L_8:
        /*0004*/ 	.word	0x0000007c


	//----- nvinfo : EIATTR_KPARAM_INFO
	.align		4
.L_9:
        /*0008*/ 	.byte	0x04, 0x17
        /*000a*/ 	.short	(.L_11 - .L_10)
.L_10:
        /*000c*/ 	.word	0x00000000
        /*0010*/ 	.short	0x0004
        /*0012*/ 	.short	0x001c
        /*0014*/ 	.byte	0x00, 0xf0, 0x11, 0x00


	//----- nvinfo : EIATTR_KPARAM_INFO
	.align		4
.L_11:
        /*0018*/ 	.byte	0x04, 0x17
        /*001a*/ 	.short	(.L_13 - .L_12)
.L_12:
        /*001c*/ 	.word	0x00000000
        /*0020*/ 	.short	0x0003
        /*0022*/ 	.short	0x0018
        /*0024*/ 	.byte	0x00, 0xf0, 0x11, 0x00


	//----- nvinfo : EIATTR_KPARAM_INFO
	.align		4
.L_13:
        /*0028*/ 	.byte	0x04, 0x17
        /*002a*/ 	.short	(.L_15 - .L_14)
.L_14:
        /*002c*/ 	.word	0x00000000
        /*0030*/ 	.short	0x0002
        /*0032*/ 	.short	0x0010
        /*0034*/ 	.byte	0x00, 0xf4, 0x21, 0x00


	//----- nvinfo : EIATTR_KPARAM_INFO
	.align		4
.L_15:
        /*0038*/ 	.byte	0x04, 0x17
        /*003a*/ 	.short	(.L_17 - .L_16)
.L_16:
        /*003c*/ 	.word	0x00000000
        /*0040*/ 	.short	0x0001
        /*0042*/ 	.short	0x0008
        /*0044*/ 	.byte	0x00, 0xf4, 0x21, 0x00


	//----- nvinfo : EIATTR_KPARAM_INFO
	.align		4
.L_17:
        /*0048*/ 	.byte	0x04, 0x17
        /*004a*/ 	.short	(.L_19 - .L_18)
.L_18:
        /*004c*/ 	.word	0x00000000
        /*0050*/ 	.short	0x0000
        /*0052*/ 	.short	0x0000
        /*0054*/ 	.byte	0x00, 0xf4, 0x21, 0x00


	//----- nvinfo : EIATTR_SPARSE_MMA_MASK
	.align		4
.L_19:
        /*0058*/ 	.byte	0x03, 0x50
        /*005a*/ 	.short	0x0000


	//----- nvinfo : EIATTR_MAXREG_COUNT
	.align		4
        /*005c*/ 	.byte	0x03, 0x1b
        /*005e*/ 	.short	0x00ff


	//----- nvinfo : EIATTR_EXIT_INSTR_OFFSETS
	.align		4
        /*0060*/ 	.byte	0x04, 0x1c
        /*0062*/ 	.short	(.L_21 - .L_20)


	//   ....[0]....
.L_20:
        /*0064*/ 	.word	0x00000350


	//   ....[1]....
        /*0068*/ 	.word	0x00000370


	//----- nvinfo : EIATTR_REQNTID
	.align		4
.L_21:
        /*006c*/ 	.byte	0x04, 0x10
        /*006e*/ 	.short	(.L_23 - .L_22)
.L_22:
        /*0070*/ 	.word	0x00000080
        /*0074*/ 	.word	0x00000001
        /*0078*/ 	.word	0x00000001


	//----- nvinfo : EIATTR_CBANK_PARAM_SIZE
	.align		4
.L_23:
        /*007c*/ 	.byte	0x03, 0x19
        /*007e*/ 	.short	0x0020


	//----- nvinfo : EIATTR_PARAM_CBANK
	.align		4
        /*0080*/ 	.byte	0x04, 0x0a
        /*0082*/ 	.short	(.L_25 - .L_24)
	.align		4
.L_24:
        /*0084*/ 	.word	index@(.nv.constant0.triton_poi_fused_convolution_60)
        /*0088*/ 	.short	0x0210
        /*008a*/ 	.short	0x0020


	//----- nvinfo : EIATTR_SW_WAR
	.align		4
.L_25:
        /*008c*/ 	.byte	0x04, 0x36
        /*008e*/ 	.short	(.L_27 - .L_26)
.L_26:
        /*0090*/ 	.word	0x00000008
.L_27:


//--------------------- .nv.callgraph             --------------------------
	.section	.nv.callgraph,"",@"SHT_CUDA_CALLGRAPH"
	.align	4
	.sectionentsize	8
	.align		4
        /*0000*/ 	.word	0x00000000
	.align		4
        /*0004*/ 	.word	0xffffffff
	.align		4
        /*0008*/ 	.word	0x00000000
	.align		4
        /*000c*/ 	.word	0xfffffffe
	.align		4
        /*0010*/ 	.word	0x00000000
	.align		4
        /*0014*/ 	.word	0xfffffffd
	.align		4
        /*0018*/ 	.word	0x00000000
	.align		4
        /*001c*/ 	.word	0xfffffffc


//--------------------- .text.triton_poi_fused_convolution_60 --------------------------
	.section	.text.triton_poi_fused_convolution_60,"ax",@progbits
	.sectionflags	@"SHF_BARRIERS=1"
	.align	128
        .global         triton_poi_fused_convolution_60
        .type           triton_poi_fused_convolution_60,@function
        .size           triton_poi_fused_convolution_60,(.L_x_1 - triton_poi_fused_convolution_60)
        .other          triton_poi_fused_convolution_60,@"STO_CUDA_ENTRY STV_DEFAULT"
triton_poi_fused_convolution_60:
.text.triton_poi_fused_convolution_60:
[----:B------:R-:W0:Y:S02]  /*0000*/  LDC R1, c[0x0][0x28] ;  /* 0x00000a00ff017b82 */ /* 0x000e240000000800 */
[----:B------:R-:W1:Y:S01]  /*0010*/  S2R R2, SR_CTAID.Y ;  /* 0x0000000000027919 */ /* 0x000e620000002600 */
[----:B------:R-:W-:Y:S01]  /*0020*/  ULDC.64 UR6, c[0x0][0x208] ;  /* 0x0000820000067ab9 */ /* 0x000fe20000000a00 */
[----:B------:R-:W2:Y:S01]  /*0030*/  S2R R4, SR_TID.X ;  /* 0x0000000000047919 */ /* 0x000ea20000002100 */
[----:B------:R-:W3:Y:S01]  /*0040*/  S2R R9, SR_CTAID.X ;  /* 0x0000000000097919 */ /* 0x000ee20000002500 */
[----:B-1----:R-:W-:Y:S01]  /*0050*/  IMAD.SHL.U32 R0, R2, 0x40, RZ ;  /* 0x0000004002007824 */ /* 0x002fe200078e00ff */
[----:B------:R-:W-:Y:S02]  /*0060*/  SHF.R.S32.HI R6, RZ, 0x19, R2 ;  /* 0x00000019ff067819 */ /* 0x000fe40000011402 */
[----:B------:R-:W1:Y:S01]  /*0070*/  LDC.64 R2, c[0x0][0x210] ;  /* 0x00008400ff027b82 */ /* 0x000e620000000a00 */
[----:B--2---:R-:W-:Y:S01]  /*0080*/  IMAD.SHL.U32 R5, R4, 0x2, RZ ;  /* 0x0000000204057824 */ /* 0x004fe200078e00ff */
[----:B------:R-:W-:Y:S02]  /*0090*/  SGXT R6, R6, 0x1 ;  /* 0x000000010606781a */ /* 0x000fe40000000200 */
[----:B------:R-:W-:-:S02]  /*00a0*/  SHF.R.U32.HI R11, RZ, 0x5, R4 ;  /* 0x00000005ff0b7819 */ /* 0x000fc40000011604 */
[----:B------:R-:W-:Y:S02]  /*00b0*/  LOP3.LUT R7, R0, 0x3e, R5, 0xf8, !PT ;  /* 0x0000003e00077812 */ /* 0x000fe400078ef805 */
[----:B------:R-:W-:Y:S02]  /*00c0*/  SGXT.U32 R11, R11, 0x2 ;  /* 0x000000020b0b781a */ /* 0x000fe40000000000 */
[----:B------:R-:W-:Y:S01]  /*00d0*/  LEA.HI R8, R6, R7, RZ, 0x9 ;  /* 0x0000000706087211 */ /* 0x000fe200078f48ff */
[----:B---3--:R-:W-:-:S03]  /*00e0*/  IMAD.SHL.U32 R6, R9, 0x4, RZ ;  /* 0x0000000409067824 */ /* 0x008fc600078e00ff */
[C---:B------:R-:W-:Y:S01]  /*00f0*/  LOP3.LUT R10, R8.reuse, 0xfffffe00, RZ, 0xc0, !PT ;  /* 0xfffffe00080a7812 */ /* 0x040fe200078ec0ff */
[----:B------:R-:W-:-:S04]  /*0100*/  IMAD.SHL.U32 R8, R8, 0x4, RZ ;  /* 0x0000000408087824 */ /* 0x000fc800078e00ff */
[----:B------:R-:W-:Y:S01]  /*0110*/  IMAD.IADD R10, R7, 0x1, -R10 ;  /* 0x00000001070a7824 */ /* 0x000fe200078e0a0a */
[----:B------:R-:W-:Y:S02]  /*0120*/  LOP3.LUT R7, R6, R11, RZ, 0xfc, !PT ;  /* 0x0000000b06077212 */ /* 0x000fe400078efcff */
[----:B------:R-:W-:Y:S02]  /*0130*/  LOP3.LUT R9, R8, 0xfffff800, RZ, 0xc0, !PT ;  /* 0xfffff80008097812 */ /* 0x000fe400078ec0ff */
[C---:B------:R-:W-:Y:S01]  /*0140*/  ISETP.GE.AND P0, PT, R7.reuse, 0x4, PT ;  /* 0x000000040700780c */ /* 0x040fe20003f06270 */
[----:B------:R-:W-:-:S04]  /*0150*/  IMAD R10, R7, 0x200, R10 ;  /* 0x00000200070a7824 */ /* 0x000fc800078e020a */
[----:B------:R-:W-:-:S04]  /*0160*/  IMAD.IADD R9, R10, 0x1, R9 ;  /* 0x000000010a097824 */ /* 0x000fc800078e0209 */
[----:B-1----:R-:W-:Y:S01]  /*0170*/  IMAD.WIDE R2, R9, 0x4, R2 ;  /* 0x0000000409027825 */ /* 0x002fe200078e0202 */
[----:B------:R-:W-:-:S06]  /*0180*/  CS2R R8, SRZ ;  /* 0x0000000000087805 */ /* 0x000fcc000001ff00 */
[----:B------:R-:W2:Y:S01]  /*0190*/  @!P0 LDG.E.EL.64 R8, desc[UR6][R2.64] ;  /* 0x0000000602088981 */ /* 0x000ea2000c2e1b00 */
[----:B------:R-:W1:Y:S01]  /*01a0*/  S2UR UR5, SR_CgaCtaId ;  /* 0x00000000000579c3 */ /* 0x000e620000008800 */
[----:B------:R-:W-:Y:S01]  /*01b0*/  IMAD.SHL.U32 R10, R4, 0x8, RZ ;  /* 0x00000008040a7824 */ /* 0x000fe200078e00ff */
[----:B------:R-:W-:Y:S01]  /*01c0*/  UMOV UR4, 0x400 ;  /* 0x0000040000047882 */ /* 0x000fe20000000000 */
[----:B------:R-:W-:-:S03]  /*01d0*/  LOP3.LUT R6, R6, 0x2, R5, 0xf8, !PT ;  /* 0x0000000206067812 */ /* 0x000fc600078ef805 */
[C---:B------:R-:W-:Y:S02]  /*01e0*/  LOP3.LUT R7, R10.reuse, 0xf8, RZ, 0xc0, !PT ;  /* 0x000000f80a077812 */ /* 0x040fe400078ec0ff */
[----:B------:R-:W-:Y:S02]  /*01f0*/  LOP3.LUT R11, R11, 0xf8, R10, 0xf8, !PT ;  /* 0x000000f80b0b7812 */ /* 0x000fe400078ef80a */
[----:B------:R-:W-:Y:S02]  /*0200*/  LOP3.LUT R10, R10, 0x3f8, RZ, 0xc0, !PT ;  /* 0x000003f80a0a7812 */ /* 0x000fe400078ec0ff */
[----:B------:R-:W-:Y:S01]  /*0210*/  ISETP.GE.AND P0, PT, R6, 0x4, PT ;  /* 0x000000040600780c */ /* 0x000fe20003f06270 */
[----:B-1----:R-:W-:-:S06]  /*0220*/  UPRMT UR4, UR5, 0x654, UR4 ;  /* 0x0000065405047896 */ /* 0x002fcc0008000004 */
[----:B------:R-:W-:Y:S01]  /*0230*/  VIADD R12, R7, UR4 ;  /* 0x00000004070c7c36 */ /* 0x000fe20008000000 */
[----:B------:R-:W-:-:S03]  /*0240*/  LOP3.LUT R7, R5, 0xfc, RZ, 0xc0, !PT ;  /* 0x000000fc05077812 */ /* 0x000fc600078ec0ff */
[----:B------:R-:W-:Y:S01]  /*0250*/  IMAD R14, R11, 0x4, R12 ;  /* 0x000000040b0e7824 */ /* 0x000fe200078e020c */
[----:B------:R-:W-:Y:S01]  /*0260*/  IADD3 R15, R10, UR4, R7 ;  /* 0x000000040a0f7c10 */ /* 0x000fe2000fffe007 */
[----:B------:R-:W1:Y:S01]  /*0270*/  LDC.64 R12, c[0x0][0x220] ;  /* 0x00008800ff0c7b82 */ /* 0x000e620000000a00 */
[----:B------:R-:W-:-:S04]  /*0280*/  SHF.R.U32.HI R7, RZ, 0x1, R4 ;  /* 0x00000001ff077819 */ /* 0x000fc80000011604 */
[----:B------:R-:W-:-:S03]  /*0290*/  SGXT.U32 R7, R7, 0x6 ;  /* 0x000000060707781a */ /* 0x000fc60000000000 */
[----:B------:R-:W3:Y:S01]  /*02a0*/  LDC.64 R10, c[0x0][0x218] ;  /* 0x00008600ff0a7b82 */ /* 0x000ee20000000a00 */
[----:B------:R-:W-:-:S05]  /*02b0*/  LOP3.LUT R7, R0, R7, RZ, 0xfc, !PT ;  /* 0x0000000700077212 */ /* 0x000fca00078efcff */
[----:B------:R-:W-:-:S04]  /*02c0*/  IMAD R7, R7, 0x4, R6 ;  /* 0x0000000407077824 */ /* 0x000fc800078e0206 */
[----:B---3--:R-:W-:-:S04]  /*02d0*/  IMAD.WIDE R4, R7, 0x4, R10 ;  /* 0x0000000407047825 */ /* 0x008fc800078e020a */
[----:B-1----:R-:W-:Y:S01]  /*02e0*/  IMAD.WIDE R6, R7, 0x4, R12 ;  /* 0x0000000407067825 */ /* 0x002fe200078e020c */
[----:B--2---:R-:W-:Y:S04]  /*02f0*/  STS [R14], R8 ;  /* 0x000000080e007388 */ /* 0x004fe80000000800 */
[----:B------:R-:W-:Y:S01]  /*0300*/  STS [R14+0x14], R9 ;  /* 0x000014090e007388 */ /* 0x000fe20000000800 */
[----:B------:R-:W-:Y:S06]  /*0310*/  BAR.SYNC.DEFER_BLOCKING 0x0 ;  /* 0x0000000000007b1d */ /* 0x000fec0000010000 */
[----:B------:R-:W-:Y:S04]  /*0320*/  LDS R2, [R15] ;  /* 0x000000000f027984 */ /* 0x000fe80000000800 */
[----:B------:R-:W1:Y:S04]  /*0330*/  LDS R3, [R15+0x4] ;  /* 0x000004000f037984 */ /* 0x000e680000000800 */
[----:B-1----:R1:W-:Y:S01]  /*0340*/  @!P0 STG.E.64 desc[UR6][R4.64], R2 ;  /* 0x0000000204008986 */ /* 0x0023e2000c101b06 */
[----:B------:R-:W-:Y:S05]  /*0350*/  @P0 EXIT ;  /* 0x000000000000094d */ /* 0x000fea0003800000 */
[----:B------:R-:W-:Y:S01]  /*0360*/  STG.E.64 desc[UR6][R6.64], R2 ;  /* 0x0000000206007986 */ /* 0x000fe2000c101b06 */
[----:B------:R-:W-:Y:S05]  /*0370*/  EXIT ;  /* 0x000000000000794d */ /* 0x000fea0003800000 */
.L_x_0:
[----:B------:R-:W-:-:S00]  /*0380*/  BRA `(.L_x_0) ;  /* 0xfffffffc00fc7947 */ /* 0x000fc0000383ffff */
[----:B------:R-:W-:-:S00]  /*0390*/  NOP ;  /* 0x0000000000007918 */ /* 0x000fc00000000000 */
        /* <DEDUP_REMOVED lines=14> */
.L_x_1:


//--------------------- .nv.shared.triton_poi_fused_convolution_60 --------------------------
	.section	.nv.shared.triton_poi_fused_convolution_60,"aw",@nobits
	.sectionflags	@""
	.align	16
	.zero		1024


//--------------------- .nv.constant0.triton_poi_fused_convolution_60 --------------------------
	.section	.nv.constant0.triton_poi_fused_convolution_60,"a",@progbits
	.sectionflags	@""
	.align	4
.nv.constant0.triton_poi_fused_convolution_60:
	.zero		560
